//
// Generated by NVIDIA NVVM Compiler
//
// Compiler Build ID: CL-36424714
// Cuda compilation tools, release 13.0, V13.0.88
// Based on NVVM 20.0.0
//

.version 9.0
.target sm_100
.address_size 64

	// .globl	_Z11convolutionPiS_i
.const .align 4 .b8 Mask[28];

.visible .entry _Z11convolutionPiS_i(
	.param .u64 .ptr .align 1 _Z11convolutionPiS_i_param_0,
	.param .u64 .ptr .align 1 _Z11convolutionPiS_i_param_1,
	.param .u32 _Z11convolutionPiS_i_param_2
)
{
	.reg .pred 	%p<22>;
	.reg .b32 	%r<48>;
	.reg .b64 	%rd<21>;

	ld.param.u64 	%rd3, [_Z11convolutionPiS_i_param_0];
	ld.param.u64 	%rd2, [_Z11convolutionPiS_i_param_1];
	ld.param.u32 	%r21, [_Z11convolutionPiS_i_param_2];
	cvta.to.global.u64 	%rd1, %rd3;
	mov.u32 	%r23, %ctaid.x;
	mov.u32 	%r24, %ntid.x;
	mov.u32 	%r25, %tid.x;
	mad.lo.s32 	%r1, %r23, %r24, %r25;
	add.s32 	%r2, %r1, -3;
	setp.lt.s32 	%p1, %r1, 3;
	setp.ge.s32 	%p2, %r2, %r21;
	mov.b32 	%r42, 0;
	or.pred  	%p3, %p1, %p2;
	@%p3 bra 	$L__BB0_2;
	mul.wide.u32 	%rd4, %r2, 4;
	add.s64 	%rd5, %rd1, %rd4;
	ld.global.u32 	%r26, [%rd5];
	ld.const.u32 	%r27, [Mask];
	mul.lo.s32 	%r42, %r27, %r26;
$L__BB0_2:
	add.s32 	%r5, %r1, -2;
	setp.lt.s32 	%p4, %r1, 2;
	setp.ge.s32 	%p5, %r5, %r21;
	or.pred  	%p6, %p4, %p5;
	@%p6 bra 	$L__BB0_4;
	mul.wide.u32 	%rd6, %r5, 4;
	add.s64 	%rd7, %rd1, %rd6;
	ld.global.u32 	%r28, [%rd7];
	ld.const.u32 	%r29, [Mask+4];
	mad.lo.s32 	%r42, %r29, %r28, %r42;
$L__BB0_4:
	setp.lt.s32 	%p7, %r1, 1;
	setp.gt.s32 	%p8, %r1, %r21;
	or.pred  	%p9, %p7, %p8;
	@%p9 bra 	$L__BB0_6;
	add.s32 	%r30, %r1, -1;
	mul.wide.u32 	%rd8, %r30, 4;
	add.s64 	%rd9, %rd1, %rd8;
	ld.global.u32 	%r31, [%rd9];
	ld.const.u32 	%r32, [Mask+8];
	mad.lo.s32 	%r42, %r32, %r31, %r42;
$L__BB0_6:
	setp.lt.s32 	%p10, %r1, 0;
	setp.ge.s32 	%p11, %r1, %r21;
	or.pred  	%p12, %p10, %p11;
	@%p12 bra 	$L__BB0_8;
	mul.wide.u32 	%rd10, %r1, 4;
	add.s64 	%rd11, %rd1, %rd10;
	ld.global.u32 	%r33, [%rd11];
	ld.const.u32 	%r34, [Mask+12];
	mad.lo.s32 	%r42, %r34, %r33, %r42;
$L__BB0_8:
	add.s32 	%r12, %r1, 1;
	setp.lt.s32 	%p13, %r1, -1;
	setp.ge.s32 	%p14, %r12, %r21;
	or.pred  	%p15, %p13, %p14;
	@%p15 bra 	$L__BB0_10;
	mul.wide.u32 	%rd12, %r12, 4;
	add.s64 	%rd13, %rd1, %rd12;
	ld.global.u32 	%r35, [%rd13];
	ld.const.u32 	%r36, [Mask+16];
	mad.lo.s32 	%r42, %r36, %r35, %r42;
$L__BB0_10:
	add.s32 	%r15, %r1, 2;
	setp.lt.s32 	%p16, %r1, -2;
	setp.ge.s32 	%p17, %r15, %r21;
	or.pred  	%p18, %p16, %p17;
	@%p18 bra 	$L__BB0_12;
	mul.wide.u32 	%rd14, %r15, 4;
	add.s64 	%rd15, %rd1, %rd14;
	ld.global.u32 	%r37, [%rd15];
	ld.const.u32 	%r38, [Mask+20];
	mad.lo.s32 	%r42, %r38, %r37, %r42;
$L__BB0_12:
	add.s32 	%r18, %r1, 3;
	setp.lt.s32 	%p19, %r1, -3;
	setp.ge.s32 	%p20, %r18, %r21;
	or.pred  	%p21, %p19, %p20;
	@%p21 bra 	$L__BB0_14;
	mul.wide.u32 	%rd16, %r18, 4;
	add.s64 	%rd17, %rd1, %rd16;
	ld.global.u32 	%r39, [%rd17];
	ld.const.u32 	%r40, [Mask+24];
	mad.lo.s32 	%r42, %r40, %r39, %r42;
$L__BB0_14:
	cvta.to.global.u64 	%rd18, %rd2;
	mul.wide.s32 	%rd19, %r1, 4;
	add.s64 	%rd20, %rd18, %rd19;
	st.global.u32 	[%rd20], %r42;
	ret;

}


// ===== COMPILED SASS (sm_100) =====

	.target	sm_100

	.elftype	@"ET_EXEC"


//--------------------- .note.nv.tkinfo           --------------------------
	.section	.note.nv.tkinfo,"",@"SHT_NOTE"
	.sectionflags	@"SHF_NOTE_NV_TKINFO"
	.tkinfo
        /*0018*/ 	.word	0x00000002
        /*0030*/ 	.string	""
        /*0030*/ 	.string	"ptxas"
        /*0030*/ 	.string	"Cuda compilation tools, release 13.0, V13.0.88"
        /*0030*/ 	.string	"Build cuda_13.0.r13.0/compiler.36424714_0"
        /*0030*/ 	.string	"-arch sm_100 -m 64 "



//--------------------- .note.nv.cuinfo           --------------------------
	.section	.note.nv.cuinfo,"",@"SHT_NOTE"
	.sectionflags	@"SHF_NOTE_NV_CUINFO"
        /*0018*/ 	.short	0x0002
        /*001a*/ 	.short	0x0064
        /*001c*/ 	.short	0x0082
	.zero		2


//--------------------- .nv.info                  --------------------------
	.section	.nv.info,"",@"SHT_CUDA_INFO"
	.align	4


	//----- nvinfo : EIATTR_REGCOUNT
	.align		4
        /*0000*/ 	.byte	0x04, 0x2f
        /*0002*/ 	.short	(.L_2 - .L_1)
	.align		4
.L_1:
        /*0004*/ 	.word	index@(_Z11convolutionPiS_i)
        /*0008*/ 	.word	0x0000001e


	//----- nvinfo : EIATTR_FRAME_SIZE
	.align		4
.L_2:
        /*000c*/ 	.byte	0x04, 0x11
        /*000e*/ 	.short	(.L_4 - .L_3)
	.align		4
.L_3:
        /*0010*/ 	.word	index@(_Z11convolutionPiS_i)
        /*0014*/ 	.word	0x00000000


	//----- nvinfo : EIATTR_MIN_STACK_SIZE
	.align		4
.L_4:
        /*0018*/ 	.byte	0x04, 0x12
        /*001a*/ 	.short	(.L_6 - .L_5)
	.align		4
.L_5:
        /*001c*/ 	.word	index@(_Z11convolutionPiS_i)
        /*0020*/ 	.word	0x00000000
.L_6:


//--------------------- .nv.compat                --------------------------
	.section	.nv.compat,"",@"SHT_CUDA_COMPAT_INFO"
	.align	4
        /*0000*/ 	.byte	0x02, 0x09, 0x00, 0x00, 0x02, 0x02, 0x01, 0x00, 0x02, 0x05, 0x05, 0x00, 0x03, 0x07, 0x01, 0x01
        /*0010*/ 	.byte	0x02, 0x03, 0x00, 0x00, 0x02, 0x06, 0x01, 0x00, 0x04, 0x0b, 0x08, 0x00, 0x09, 0x00, 0x00, 0x00
        /*0020*/ 	.byte	0x00, 0x00, 0x00, 0x00


//--------------------- .nv.info._Z11convolutionPiS_i --------------------------
	.section	.nv.info._Z11convolutionPiS_i,"",@"SHT_CUDA_INFO"
	.sectionflags	@""
	.align	4


	//----- nvinfo : EIATTR_CUDA_API_VERSION
	.align		4
        /*0000*/ 	.byte	0x04, 0x37
        /*0002*/ 	.short	(.L_8 - .L_7)
.L_7:
        /*0004*/ 	.word	0x00000082


	//----- nvinfo : EIATTR_KPARAM_INFO
	.align		4
.L_8:
        /*0008*/ 	.byte	0x04, 0x17
        /*000a*/ 	.short	(.L_10 - .L_9)
.L_9:
        /*000c*/ 	.word	0x00000000
        /*0010*/ 	.short	0x0002
        /*0012*/ 	.short	0x0010
        /*0014*/ 	.byte	0x00, 0xf0, 0x11, 0x00


	//----- nvinfo : EIATTR_KPARAM_INFO
	.align		4
.L_10:
        /*0018*/ 	.byte	0x04, 0x17
        /*001a*/ 	.short	(.L_12 - .L_11)
.L_11:
        /*001c*/ 	.word	0x00000000
        /*0020*/ 	.short	0x0001
        /*0022*/ 	.short	0x0008
        /*0024*/ 	.byte	0x00, 0xf5, 0x21, 0x00


	//----- nvinfo : EIATTR_KPARAM_INFO
	.align		4
.L_12:
        /*0028*/ 	.byte	0x04, 0x17
        /*002a*/ 	.short	(.L_14 - .L_13)
.L_13:
        /*002c*/ 	.word	0x00000000
        /*0030*/ 	.short	0x0000
        /*0032*/ 	.short	0x0000
        /*0034*/ 	.byte	0x00, 0xf5, 0x21, 0x00


	//----- nvinfo : EIATTR_SPARSE_MMA_MASK
	.align		4
.L_14:
        /*0038*/ 	.byte	0x03, 0x50
        /*003a*/ 	.short	0x0000


	//----- nvinfo : EIATTR_MAXREG_COUNT
	.align		4
        /*003c*/ 	.byte	0x03, 0x1b
        /*003e*/ 	.short	0x00ff


	//----- nvinfo : EIATTR_MERCURY_ISA_VERSION
	.align		4
        /*0040*/ 	.byte	0x03, 0x5f
        /*0042*/ 	.short	0x0101


	//----- nvinfo : EIATTR_VRC_CTA_INIT_COUNT
	.align		4
        /*0044*/ 	.byte	0x02, 0x4a
	.zero		1
	.zero		1


	//----- nvinfo : EIATTR_EXIT_INSTR_OFFSETS
	.align		4
        /*0048*/ 	.byte	0x04, 0x1c
        /*004a*/ 	.short	(.L_16 - .L_15)


	//   ....[0]....
.L_15:
        /*004c*/ 	.word	0x00000420


	//----- nvinfo : EIATTR_CBANK_PARAM_SIZE
	.align		4
.L_16:
        /*0050*/ 	.byte	0x03, 0x19
        /*0052*/ 	.short	0x0014


	//----- nvinfo : EIATTR_PARAM_CBANK
	.align		4
        /*0054*/ 	.byte	0x04, 0x0a
        /*0056*/ 	.short	(.L_18 - .L_17)
	.align		4
.L_17:
        /*0058*/ 	.word	index@(.nv.constant0._Z11convolutionPiS_i)
        /*005c*/ 	.short	0x0380
        /*005e*/ 	.short	0x0014


	//----- nvinfo : EIATTR_SW_WAR
	.align		4
.L_18:
        /*0060*/ 	.byte	0x04, 0x36
        /*0062*/ 	.short	(.L_20 - .L_19)
.L_19:
        /*0064*/ 	.word	0x00000008
.L_20:


//--------------------- .nv.callgraph             --------------------------
	.section	.nv.callgraph,"",@"SHT_CUDA_CALLGRAPH"
	.align	4
	.sectionentsize	8
	.align		4
        /*0000*/ 	.word	0x00000000
	.align		4
        /*0004*/ 	.word	0xffffffff
	.align		4
        /*0008*/ 	.word	0x00000000
	.align		4
        /*000c*/ 	.word	0xfffffffe
	.align		4
        /*0010*/ 	.word	0x00000000
	.align		4
        /*0014*/ 	.word	0xfffffffd
	.align		4
        /*0018*/ 	.word	0x00000000
	.align		4
        /*001c*/ 	.word	0xfffffffc


//--------------------- .nv.constant3             --------------------------
	.section	.nv.constant3,"a",@progbits
	.align	4
.nv.constant3:
	.type		Mask,@object
	.size		Mask,(.L_0 - Mask)
Mask:
	.zero		28
.L_0:


//--------------------- .text._Z11convolutionPiS_i --------------------------
	.section	.text._Z11convolutionPiS_i,"ax",@progbits
	.align	128
        .global         _Z11convolutionPiS_i
        .type           _Z11convolutionPiS_i,@function
        .size           _Z11convolutionPiS_i,(.L_x_1 - _Z11convolutionPiS_i)
        .other          _Z11convolutionPiS_i,@"STO_CUDA_ENTRY STV_DEFAULT"
_Z11convolutionPiS_i:
.text._Z11convolutionPiS_i:
[----:B------:R-:W-:Y:S01]  /*0000*/  LDC R1, c[0x0][0x37c] ;  /* 0x0000df00ff017b82 */ /* 0x000fe20000000800 */
[----:B------:R-:W0:Y:S07]  /*0010*/  S2R R0, SR_TID.X ;  /* 0x0000000000007919 */ /* 0x000e2e0000002100 */
[----:B------:R-:W0:Y:S01]  /*0020*/  S2UR UR4, SR_CTAID.X ;  /* 0x00000000000479c3 */ /* 0x000e220000002500 */
[----:B------:R-:W1:Y:S07]  /*0030*/  LDCU UR6, c[0x0][0x390] ;  /* 0x00007200ff0677ac */ /* 0x000e6e0008000800 */
[----:B------:R-:W0:Y:S02]  /*0040*/  LDC R11, c[0x0][0x360] ;  /* 0x0000d800ff0b7b82 */ /* 0x000e240000000800 */
[----:B0-----:R-:W-:Y:S01]  /*0050*/  IMAD R11, R11, UR4, R0 ;  /* 0x000000040b0b7c24 */ /* 0x001fe2000f8e0200 */
[----:B------:R-:W0:Y:S03]  /*0060*/  LDCU.64 UR4, c[0x0][0x358] ;  /* 0x00006b00ff0477ac */ /* 0x000e260008000a00 */
[C---:B------:R-:W-:Y:S01]  /*0070*/  VIADD R17, R11.reuse, 0x1 ;  /* 0x000000010b117836 */ /* 0x040fe20000000000 */
[C---:B------:R-:W-:Y:S01]  /*0080*/  IADD3 R5, PT, PT, R11.reuse, -0x3, RZ ;  /* 0xfffffffd0b057810 */ /* 0x040fe20007ffe0ff */
[C---:B------:R-:W-:Y:S01]  /*0090*/  VIADD R13, R11.reuse, 0x3 ;  /* 0x000000030b0d7836 */ /* 0x040fe20000000000 */
[----:B------:R-:W-:-:S02]  /*00a0*/  IADD3 R25, PT, PT, R11, -0x2, RZ ;  /* 0xfffffffe0b197810 */ /* 0x000fc40007ffe0ff */
[----:B-1----:R-:W-:Y:S02]  /*00b0*/  ISETP.GE.AND P0, PT, R5, UR6, PT ;  /* 0x0000000605007c0c */ /* 0x002fe4000bf06270 */
[----:B------:R-:W-:Y:S02]  /*00c0*/  ISETP.GE.AND P4, PT, R25, UR6, PT ;  /* 0x0000000619007c0c */ /* 0x000fe4000bf86270 */
[C---:B------:R-:W-:Y:S02]  /*00d0*/  ISETP.LT.OR P0, PT, R11.reuse, 0x3, P0 ;  /* 0x000000030b00780c */ /* 0x040fe40000701670 */
[C---:B------:R-:W-:Y:S02]  /*00e0*/  ISETP.GT.AND P3, PT, R11.reuse, UR6, PT ;  /* 0x000000060b007c0c */ /* 0x040fe4000bf64270 */
[C---:B------:R-:W-:Y:S02]  /*00f0*/  ISETP.LT.OR P4, PT, R11.reuse, 0x2, P4 ;  /* 0x000000020b00780c */ /* 0x040fe40002781670 */
[----:B------:R-:W-:-:S02]  /*0100*/  ISETP.GE.AND P2, PT, R11, UR6, PT ;  /* 0x000000060b007c0c */ /* 0x000fc4000bf46270 */
[C---:B------:R-:W-:Y:S02]  /*0110*/  ISETP.LT.OR P3, PT, R11.reuse, 0x1, P3 ;  /* 0x000000010b00780c */ /* 0x040fe40001f61670 */
[----:B------:R-:W-:Y:S02]  /*0120*/  IADD3 R15, PT, PT, R11, 0x2, RZ ;  /* 0x000000020b0f7810 */ /* 0x000fe40007ffe0ff */
[----:B------:R-:W-:Y:S01]  /*0130*/  ISETP.GE.AND P1, PT, R17, UR6, PT ;  /* 0x0000000611007c0c */ /* 0x000fe2000bf26270 */
[----:B------:R-:W1:Y:S01]  /*0140*/  @!P0 LDC.64 R22, c[0x0][0x380] ;  /* 0x0000e000ff168b82 */ /* 0x000e620000000a00 */
[----:B------:R-:W-:Y:S02]  /*0150*/  ISETP.LT.OR P2, PT, R11, RZ, P2 ;  /* 0x000000ff0b00720c */ /* 0x000fe40001741670 */
[----:B------:R-:W-:Y:S02]  /*0160*/  ISETP.GE.AND P6, PT, R15, UR6, PT ;  /* 0x000000060f007c0c */ /* 0x000fe4000bfc6270 */
[----:B------:R-:W-:-:S02]  /*0170*/  ISETP.LT.OR P1, PT, R11, -0x1, P1 ;  /* 0xffffffff0b00780c */ /* 0x000fc40000f21670 */
[----:B------:R-:W-:Y:S01]  /*0180*/  ISETP.GE.AND P5, PT, R13, UR6, PT ;  /* 0x000000060d007c0c */ /* 0x000fe2000bfa6270 */
[----:B------:R-:W2:Y:S01]  /*0190*/  @!P4 LDC.64 R20, c[0x0][0x380] ;  /* 0x0000e000ff14cb82 */ /* 0x000ea20000000a00 */
[C---:B------:R-:W-:Y:S02]  /*01a0*/  ISETP.LT.OR P6, PT, R11.reuse, -0x2, P6 ;  /* 0xfffffffe0b00780c */ /* 0x040fe400037c1670 */
[----:B------:R-:W-:-:S05]  /*01b0*/  ISETP.LT.OR P5, PT, R11, -0x3, P5 ;  /* 0xfffffffd0b00780c */ /* 0x000fca0002fa1670 */
[----:B------:R-:W3:Y:S08]  /*01c0*/  @!P3 LDC.64 R18, c[0x0][0x380] ;  /* 0x0000e000ff12bb82 */ /* 0x000ef00000000a00 */
[----:B------:R-:W4:Y:S01]  /*01d0*/  @!P2 LDC.64 R8, c[0x0][0x380] ;  /* 0x0000e000ff08ab82 */ /* 0x000f220000000a00 */
[----:B-1----:R-:W-:Y:S01]  /*01e0*/  @!P0 IMAD.WIDE.U32 R22, R5, 0x4, R22 ;  /* 0x0000000405168825 */ /* 0x002fe200078e0016 */
[----:B------:R-:W-:-:S04]  /*01f0*/  @!P3 IADD3 R27, PT, PT, R11, -0x1, RZ ;  /* 0xffffffff0b1bb810 */ /* 0x000fc80007ffe0ff */
[----:B0-----:R-:W5:Y:S02]  /*0200*/  @!P0 LDG.E R0, desc[UR4][R22.64] ;  /* 0x0000000416008981 */ /* 0x001f64000c1e1900 */
[----:B------:R-:W0:Y:S08]  /*0210*/  @!P1 LDC.64 R6, c[0x0][0x380] ;  /* 0x0000e000ff069b82 */ /* 0x000e300000000a00 */
[----:B------:R-:W1:Y:S01]  /*0220*/  @!P6 LDC.64 R2, c[0x0][0x380] ;  /* 0x0000e000ff02eb82 */ /* 0x000e620000000a00 */
[----:B--2---:R-:W-:-:S07]  /*0230*/  @!P4 IMAD.WIDE.U32 R20, R25, 0x4, R20 ;  /* 0x000000041914c825 */ /* 0x004fce00078e0014 */
[----:B------:R-:W2:Y:S01]  /*0240*/  @!P5 LDC.64 R4, c[0x0][0x380] ;  /* 0x0000e000ff04db82 */ /* 0x000ea20000000a00 */
[----:B---3--:R-:W-:Y:S01]  /*0250*/  @!P3 IMAD.WIDE.U32 R18, R27, 0x4, R18 ;  /* 0x000000041b12b825 */ /* 0x008fe200078e0012 */
[----:B------:R-:W3:Y:S03]  /*0260*/  @!P4 LDG.E R10, desc[UR4][R20.64] ;  /* 0x00000004140ac981 */ /* 0x000ee6000c1e1900 */
[----:B----4-:R-:W-:Y:S02]  /*0270*/  @!P2 IMAD.WIDE.U32 R24, R11, 0x4, R8 ;  /* 0x000000040b18a825 */ /* 0x010fe400078e0008 */
[----:B------:R4:W3:Y:S01]  /*0280*/  @!P3 LDG.E R8, desc[UR4][R18.64] ;  /* 0x000000041208b981 */ /* 0x0008e2000c1e1900 */
[----:B------:R-:W3:Y:S01]  /*0290*/  @!P4 LDC R9, c[0x3][0x4] ;  /* 0x00c00100ff09cb82 */ /* 0x000ee20000000800 */
[----:B0-----:R-:W-:Y:S02]  /*02a0*/  @!P1 IMAD.WIDE.U32 R16, R17, 0x4, R6 ;  /* 0x0000000411109825 */ /* 0x001fe400078e0006 */
[----:B------:R-:W3:Y:S04]  /*02b0*/  @!P2 LDG.E R6, desc[UR4][R24.64] ;  /* 0x000000041806a981 */ /* 0x000ee8000c1e1900 */
[----:B------:R-:W3:Y:S01]  /*02c0*/  @!P1 LDG.E R16, desc[UR4][R16.64] ;  /* 0x0000000410109981 */ /* 0x000ee2000c1e1900 */
[----:B-1----:R-:W-:Y:S01]  /*02d0*/  @!P6 IMAD.WIDE.U32 R14, R15, 0x4, R2 ;  /* 0x000000040f0ee825 */ /* 0x002fe200078e0002 */
[----:B------:R-:W0:Y:S05]  /*02e0*/  @!P3 LDC R12, c[0x3][0x8] ;  /* 0x00c00200ff0cbb82 */ /* 0x000e2a0000000800 */
[----:B------:R-:W3:Y:S01]  /*02f0*/  @!P6 LDG.E R14, desc[UR4][R14.64] ;  /* 0x000000040e0ee981 */ /* 0x000ee2000c1e1900 */
[----:B--2---:R-:W-:-:S02]  /*0300*/  @!P5 IMAD.WIDE.U32 R4, R13, 0x4, R4 ;  /* 0x000000040d04d825 */ /* 0x004fc400078e0004 */
[----:B------:R-:W5:Y:S04]  /*0310*/  @!P0 LDC R3, c[0x3][RZ] ;  /* 0x00c00000ff038b82 */ /* 0x000f680000000800 */
[----:B------:R-:W2:Y:S04]  /*0320*/  @!P5 LDG.E R4, desc[UR4][R4.64] ;  /* 0x000000040404d981 */ /* 0x000ea8000c1e1900 */
[----:B------:R-:W1:Y:S01]  /*0330*/  @!P2 LDC R13, c[0x3][0xc] ;  /* 0x00c00300ff0dab82 */ /* 0x000e620000000800 */
[----:B------:R-:W-:-:S07]  /*0340*/  HFMA2 R7, -RZ, RZ, 0, 0 ;  /* 0x00000000ff077431 */ /* 0x000fce00000001ff */
[----:B----4-:R-:W4:Y:S08]  /*0350*/  @!P1 LDC R18, c[0x3][0x10] ;  /* 0x00c00400ff129b82 */ /* 0x010f300000000800 */
[----:B------:R-:W4:Y:S01]  /*0360*/  @!P6 LDC R19, c[0x3][0x14] ;  /* 0x00c00500ff13eb82 */ /* 0x000f220000000800 */
[----:B-----5:R-:W-:-:S07]  /*0370*/  @!P0 IMAD R7, R0, R3, RZ ;  /* 0x0000000300078224 */ /* 0x020fce00078e02ff */
[----:B------:R-:W5:Y:S08]  /*0380*/  LDC.64 R2, c[0x0][0x388] ;  /* 0x0000e200ff027b82 */ /* 0x000f700000000a00 */
[----:B------:R-:W2:Y:S01]  /*0390*/  @!P5 LDC R0, c[0x3][0x18] ;  /* 0x00c00600ff00db82 */ /* 0x000ea20000000800 */
[----:B---3--:R-:W-:-:S04]  /*03a0*/  @!P4 IMAD R7, R10, R9, R7 ;  /* 0x000000090a07c224 */ /* 0x008fc800078e0207 */
[----:B0-----:R-:W-:-:S04]  /*03b0*/  @!P3 IMAD R7, R8, R12, R7 ;  /* 0x0000000c0807b224 */ /* 0x001fc800078e0207 */
[----:B-1----:R-:W-:-:S04]  /*03c0*/  @!P2 IMAD R7, R6, R13, R7 ;  /* 0x0000000d0607a224 */ /* 0x002fc800078e0207 */
[----:B----4-:R-:W-:Y:S02]  /*03d0*/  @!P1 IMAD R7, R16, R18, R7 ;  /* 0x0000001210079224 */ /* 0x010fe400078e0207 */
[----:B-----5:R-:W-:-:S04]  /*03e0*/  IMAD.WIDE R2, R11, 0x4, R2 ;  /* 0x000000040b027825 */ /* 0x020fc800078e0202 */
[----:B------:R-:W-:-:S04]  /*03f0*/  @!P6 IMAD R7, R14, R19, R7 ;  /* 0x000000130e07e224 */ /* 0x000fc800078e0207 */
[----:B--2---:R-:W-:-:S05]  /*0400*/  @!P5 IMAD R7, R4, R0, R7 ;  /* 0x000000000407d224 */ /* 0x004fca00078e0207 */
[----:B------:R-:W-:Y:S01]  /*0410*/  STG.E desc[UR4][R2.64], R7 ;  /* 0x0000000702007986 */ /* 0x000fe2000c101904 */
[----:B------:R-:W-:Y:S05]  /*0420*/  EXIT ;  /* 0x000000000000794d */ /* 0x000fea0003800000 */
.L_x_0:
[----:B------:R-:W-:-:S00]  /*0430*/  BRA `(.L_x_0) ;  /* 0xfffffffc00fc7947 */ /* 0x000fc0000383ffff */
[----:B------:R-:W-:-:S00]  /*0440*/  NOP ;  /* 0x0000000000007918 */ /* 0x000fc00000000000 */
        /* <DEDUP_REMOVED lines=11> */
.L_x_1:


//--------------------- .nv.shared.reserved.0     --------------------------
	.section	.nv.shared.reserved.0,"aw",@nobits
	.weak		__nv_reservedSMEM_offset_0_alias
	.size		__nv_reservedSMEM_offset_0_alias, 0, 64
	.other		__nv_reservedSMEM_offset_0_alias,@"STO_CUDA_RESERVED_SHARED STV_DEFAULT"
__nv_reservedSMEM_offset_0_alias:
	.zero		0
	.zero		64


//--------------------- .nv.constant0._Z11convolutionPiS_i --------------------------
	.section	.nv.constant0._Z11convolutionPiS_i,"a",@progbits
	.sectionflags	@""
	.align	4
.nv.constant0._Z11convolutionPiS_i:
	.zero		916


//--------------------- SYMBOLS --------------------------

	.type		.nv.reservedSmem.offset0,@object
	.size		.nv.reservedSmem.offset0,0x4
